//
// Generated by NVIDIA NVVM Compiler
//
// Compiler Build ID: CL-36424714
// Cuda compilation tools, release 13.0, V13.0.88
// Based on NVVM 20.0.0
//

.version 9.0
.target sm_100
.address_size 64

	// .globl	_Z16diffusion_kernelPfS_i

.visible .entry _Z16diffusion_kernelPfS_i(
	.param .u64 .ptr .align 1 _Z16diffusion_kernelPfS_i_param_0,
	.param .u64 .ptr .align 1 _Z16diffusion_kernelPfS_i_param_1,
	.param .u32 _Z16diffusion_kernelPfS_i_param_2
)
{
	.reg .pred 	%p<8>;
	.reg .b32 	%r<16>;
	.reg .b32 	%f<12>;
	.reg .b64 	%rd<12>;

	ld.param.u64 	%rd1, [_Z16diffusion_kernelPfS_i_param_0];
	ld.param.u64 	%rd2, [_Z16diffusion_kernelPfS_i_param_1];
	ld.param.u32 	%r4, [_Z16diffusion_kernelPfS_i_param_2];
	mov.u32 	%r5, %ctaid.x;
	mov.u32 	%r6, %ntid.x;
	mov.u32 	%r7, %tid.x;
	mad.lo.s32 	%r8, %r5, %r6, %r7;
	mov.u32 	%r9, %ctaid.y;
	mov.u32 	%r10, %ntid.y;
	mov.u32 	%r11, %tid.y;
	mad.lo.s32 	%r12, %r9, %r10, %r11;
	setp.lt.s32 	%p1, %r8, 1;
	setp.eq.s32 	%p2, %r12, 0;
	or.pred  	%p3, %p1, %p2;
	add.s32 	%r13, %r4, -1;
	setp.ge.s32 	%p4, %r8, %r13;
	or.pred  	%p5, %p3, %p4;
	setp.ge.s32 	%p6, %r12, %r13;
	or.pred  	%p7, %p5, %p6;
	@%p7 bra 	$L__BB0_2;
	cvta.to.global.u64 	%rd3, %rd1;
	cvta.to.global.u64 	%rd4, %rd2;
	mad.lo.s32 	%r14, %r4, %r12, %r8;
	mul.wide.s32 	%rd5, %r14, 4;
	add.s64 	%rd6, %rd3, %rd5;
	ld.global.f32 	%f1, [%rd6];
	ld.global.f32 	%f2, [%rd6+-4];
	ld.global.f32 	%f3, [%rd6+4];
	add.f32 	%f4, %f2, %f3;
	sub.s32 	%r15, %r14, %r4;
	mul.wide.s32 	%rd7, %r15, 4;
	add.s64 	%rd8, %rd3, %rd7;
	ld.global.f32 	%f5, [%rd8];
	add.f32 	%f6, %f4, %f5;
	mul.wide.s32 	%rd9, %r4, 4;
	add.s64 	%rd10, %rd6, %rd9;
	ld.global.f32 	%f7, [%rd10];
	add.f32 	%f8, %f6, %f7;
	fma.rn.f32 	%f9, %f1, 0fC0800000, %f8;
	mul.f32 	%f10, %f9, 0f3E800000;
	fma.rn.f32 	%f11, %f10, 0f3F99999A, %f1;
	add.s64 	%rd11, %rd4, %rd5;
	st.global.f32 	[%rd11], %f11;
$L__BB0_2:
	ret;

}


// ===== COMPILED SASS (sm_100) =====

	.target	sm_100

	.elftype	@"ET_EXEC"


//--------------------- .note.nv.tkinfo           --------------------------
	.section	.note.nv.tkinfo,"",@"SHT_NOTE"
	.sectionflags	@"SHF_NOTE_NV_TKINFO"
	.tkinfo
        /*0018*/ 	.word	0x00000002
        /*0030*/ 	.string	""
        /*0030*/ 	.string	"ptxas"
        /*0030*/ 	.string	"Cuda compilation tools, release 13.0, V13.0.88"
        /*0030*/ 	.string	"Build cuda_13.0.r13.0/compiler.36424714_0"
        /*0030*/ 	.string	"-arch sm_100 -m 64 "



//--------------------- .note.nv.cuinfo           --------------------------
	.section	.note.nv.cuinfo,"",@"SHT_NOTE"
	.sectionflags	@"SHF_NOTE_NV_CUINFO"
        /*0018*/ 	.short	0x0002
        /*001a*/ 	.short	0x0064
        /*001c*/ 	.short	0x0082
	.zero		2


//--------------------- .nv.info                  --------------------------
	.section	.nv.info,"",@"SHT_CUDA_INFO"
	.align	4


	//----- nvinfo : EIATTR_REGCOUNT
	.align		4
        /*0000*/ 	.byte	0x04, 0x2f
        /*0002*/ 	.short	(.L_1 - .L_0)
	.align		4
.L_0:
        /*0004*/ 	.word	index@(_Z16diffusion_kernelPfS_i)
        /*0008*/ 	.word	0x00000010


	//----- nvinfo : EIATTR_FRAME_SIZE
	.align		4
.L_1:
        /*000c*/ 	.byte	0x04, 0x11
        /*000e*/ 	.short	(.L_3 - .L_2)
	.align		4
.L_2:
        /*0010*/ 	.word	index@(_Z16diffusion_kernelPfS_i)
        /*0014*/ 	.word	0x00000000


	//----- nvinfo : EIATTR_MIN_STACK_SIZE
	.align		4
.L_3:
        /*0018*/ 	.byte	0x04, 0x12
        /*001a*/ 	.short	(.L_5 - .L_4)
	.align		4
.L_4:
        /*001c*/ 	.word	index@(_Z16diffusion_kernelPfS_i)
        /*0020*/ 	.word	0x00000000
.L_5:


//--------------------- .nv.compat                --------------------------
	.section	.nv.compat,"",@"SHT_CUDA_COMPAT_INFO"
	.align	4
        /*0000*/ 	.byte	0x02, 0x09, 0x00, 0x00, 0x02, 0x02, 0x01, 0x00, 0x02, 0x05, 0x05, 0x00, 0x03, 0x07, 0x01, 0x01
        /*0010*/ 	.byte	0x02, 0x03, 0x00, 0x00, 0x02, 0x06, 0x01, 0x00, 0x04, 0x0b, 0x08, 0x00, 0x09, 0x00, 0x00, 0x00
        /*0020*/ 	.byte	0x00, 0x00, 0x00, 0x00


//--------------------- .nv.info._Z16diffusion_kernelPfS_i --------------------------
	.section	.nv.info._Z16diffusion_kernelPfS_i,"",@"SHT_CUDA_INFO"
	.sectionflags	@""
	.align	4


	//----- nvinfo : EIATTR_CUDA_API_VERSION
	.align		4
        /*0000*/ 	.byte	0x04, 0x37
        /*0002*/ 	.short	(.L_7 - .L_6)
.L_6:
        /*0004*/ 	.word	0x00000082


	//----- nvinfo : EIATTR_KPARAM_INFO
	.align		4
.L_7:
        /*0008*/ 	.byte	0x04, 0x17
        /*000a*/ 	.short	(.L_9 - .L_8)
.L_8:
        /*000c*/ 	.word	0x00000000
        /*0010*/ 	.short	0x0002
        /*0012*/ 	.short	0x0010
        /*0014*/ 	.byte	0x00, 0xf0, 0x11, 0x00


	//----- nvinfo : EIATTR_KPARAM_INFO
	.align		4
.L_9:
        /*0018*/ 	.byte	0x04, 0x17
        /*001a*/ 	.short	(.L_11 - .L_10)
.L_10:
        /*001c*/ 	.word	0x00000000
        /*0020*/ 	.short	0x0001
        /*0022*/ 	.short	0x0008
        /*0024*/ 	.byte	0x00, 0xf5, 0x21, 0x00


	//----- nvinfo : EIATTR_KPARAM_INFO
	.align		4
.L_11:
        /*0028*/ 	.byte	0x04, 0x17
        /*002a*/ 	.short	(.L_13 - .L_12)
.L_12:
        /*002c*/ 	.word	0x00000000
        /*0030*/ 	.short	0x0000
        /*0032*/ 	.short	0x0000
        /*0034*/ 	.byte	0x00, 0xf5, 0x21, 0x00


	//----- nvinfo : EIATTR_SPARSE_MMA_MASK
	.align		4
.L_13:
        /*0038*/ 	.byte	0x03, 0x50
        /*003a*/ 	.short	0x0000


	//----- nvinfo : EIATTR_MAXREG_COUNT
	.align		4
        /*003c*/ 	.byte	0x03, 0x1b
        /*003e*/ 	.short	0x00ff


	//----- nvinfo : EIATTR_MERCURY_ISA_VERSION
	.align		4
        /*0040*/ 	.byte	0x03, 0x5f
        /*0042*/ 	.short	0x0101


	//----- nvinfo : EIATTR_VRC_CTA_INIT_COUNT
	.align		4
        /*0044*/ 	.byte	0x02, 0x4a
	.zero		1
	.zero		1


	//----- nvinfo : EIATTR_EXIT_INSTR_OFFSETS
	.align		4
        /*0048*/ 	.byte	0x04, 0x1c
        /*004a*/ 	.short	(.L_15 - .L_14)


	//   ....[0]....
.L_14:
        /*004c*/ 	.word	0x000000f0


	//   ....[1]....
        /*0050*/ 	.word	0x00000250


	//----- nvinfo : EIATTR_CBANK_PARAM_SIZE
	.align		4
.L_15:
        /*0054*/ 	.byte	0x03, 0x19
        /*0056*/ 	.short	0x0014


	//----- nvinfo : EIATTR_PARAM_CBANK
	.align		4
        /*0058*/ 	.byte	0x04, 0x0a
        /*005a*/ 	.short	(.L_17 - .L_16)
	.align		4
.L_16:
        /*005c*/ 	.word	index@(.nv.constant0._Z16diffusion_kernelPfS_i)
        /*0060*/ 	.short	0x0380
        /*0062*/ 	.short	0x0014


	//----- nvinfo : EIATTR_SW_WAR
	.align		4
.L_17:
        /*0064*/ 	.byte	0x04, 0x36
        /*0066*/ 	.short	(.L_19 - .L_18)
.L_18:
        /*0068*/ 	.word	0x00000008
.L_19:


//--------------------- .nv.callgraph             --------------------------
	.section	.nv.callgraph,"",@"SHT_CUDA_CALLGRAPH"
	.align	4
	.sectionentsize	8
	.align		4
        /*0000*/ 	.word	0x00000000
	.align		4
        /*0004*/ 	.word	0xffffffff
	.align		4
        /*0008*/ 	.word	0x00000000
	.align		4
        /*000c*/ 	.word	0xfffffffe
	.align		4
        /*0010*/ 	.word	0x00000000
	.align		4
        /*0014*/ 	.word	0xfffffffd
	.align		4
        /*0018*/ 	.word	0x00000000
	.align		4
        /*001c*/ 	.word	0xfffffffc


//--------------------- .text._Z16diffusion_kernelPfS_i --------------------------
	.section	.text._Z16diffusion_kernelPfS_i,"ax",@progbits
	.align	128
        .global         _Z16diffusion_kernelPfS_i
        .type           _Z16diffusion_kernelPfS_i,@function
        .size           _Z16diffusion_kernelPfS_i,(.L_x_1 - _Z16diffusion_kernelPfS_i)
        .other          _Z16diffusion_kernelPfS_i,@"STO_CUDA_ENTRY STV_DEFAULT"
_Z16diffusion_kernelPfS_i:
.text._Z16diffusion_kernelPfS_i:
[----:B------:R-:W-:Y:S01]  /*0000*/  LDC R1, c[0x0][0x37c] ;  /* 0x0000df00ff017b82 */ /* 0x000fe20000000800 */
[----:B------:R-:W0:Y:S07]  /*0010*/  S2R R2, SR_TID.Y ;  /* 0x0000000000027919 */ /* 0x000e2e0000002200 */
[----:B------:R-:W1:Y:S01]  /*0020*/  LDC R0, c[0x0][0x360] ;  /* 0x0000d800ff007b82 */ /* 0x000e620000000800 */
[----:B------:R-:W1:Y:S07]  /*0030*/  S2R R5, SR_TID.X ;  /* 0x0000000000057919 */ /* 0x000e6e0000002100 */
[----:B------:R-:W0:Y:S08]  /*0040*/  S2UR UR5, SR_CTAID.Y ;  /* 0x00000000000579c3 */ /* 0x000e300000002600 */
[----:B------:R-:W0:Y:S08]  /*0050*/  LDC R3, c[0x0][0x364] ;  /* 0x0000d900ff037b82 */ /* 0x000e300000000800 */
[----:B------:R-:W1:Y:S08]  /*0060*/  S2UR UR4, SR_CTAID.X ;  /* 0x00000000000479c3 */ /* 0x000e700000002500 */
[----:B------:R-:W2:Y:S01]  /*0070*/  LDC R6, c[0x0][0x390] ;  /* 0x0000e400ff067b82 */ /* 0x000ea20000000800 */
[----:B0-----:R-:W-:-:S05]  /*0080*/  IMAD R3, R3, UR5, R2 ;  /* 0x0000000503037c24 */ /* 0x001fca000f8e0202 */
[----:B------:R-:W-:Y:S01]  /*0090*/  ISETP.NE.AND P0, PT, R3, RZ, PT ;  /* 0x000000ff0300720c */ /* 0x000fe20003f05270 */
[----:B-1----:R-:W-:-:S05]  /*00a0*/  IMAD R0, R0, UR4, R5 ;  /* 0x0000000400007c24 */ /* 0x002fca000f8e0205 */
[----:B------:R-:W-:Y:S02]  /*00b0*/  ISETP.LT.OR P0, PT, R0, 0x1, !P0 ;  /* 0x000000010000780c */ /* 0x000fe40004701670 */
[----:B--2---:R-:W-:-:S04]  /*00c0*/  IADD3 R2, PT, PT, R6, -0x1, RZ ;  /* 0xffffffff06027810 */ /* 0x004fc80007ffe0ff */
[----:B------:R-:W-:-:S04]  /*00d0*/  ISETP.GE.OR P0, PT, R0, R2, P0 ;  /* 0x000000020000720c */ /* 0x000fc80000706670 */
[----:B------:R-:W-:-:S13]  /*00e0*/  ISETP.GE.OR P0, PT, R3, R2, P0 ;  /* 0x000000020300720c */ /* 0x000fda0000706670 */
[----:B------:R-:W-:Y:S05]  /*00f0*/  @P0 EXIT ;  /* 0x000000000000094d */ /* 0x000fea0003800000 */
[----:B------:R-:W0:Y:S01]  /*0100*/  LDC.64 R4, c[0x0][0x380] ;  /* 0x0000e000ff047b82 */ /* 0x000e220000000a00 */
[----:B------:R-:W1:Y:S01]  /*0110*/  LDCU.64 UR4, c[0x0][0x358] ;  /* 0x00006b00ff0477ac */ /* 0x000e620008000a00 */
[----:B------:R-:W-:-:S05]  /*0120*/  IMAD R11, R3, R6, R0 ;  /* 0x00000006030b7224 */ /* 0x000fca00078e0200 */
[C---:B------:R-:W-:Y:S01]  /*0130*/  IADD3 R7, PT, PT, R11.reuse, -R6, RZ ;  /* 0x800000060b077210 */ /* 0x040fe20007ffe0ff */
[----:B------:R-:W2:Y:S01]  /*0140*/  LDC.64 R8, c[0x0][0x388] ;  /* 0x0000e200ff087b82 */ /* 0x000ea20000000a00 */
[----:B0-----:R-:W-:-:S04]  /*0150*/  IMAD.WIDE R2, R11, 0x4, R4 ;  /* 0x000000040b027825 */ /* 0x001fc800078e0204 */
[----:B------:R-:W-:Y:S01]  /*0160*/  IMAD.WIDE R4, R7, 0x4, R4 ;  /* 0x0000000407047825 */ /* 0x000fe200078e0204 */
[----:B-1----:R-:W3:Y:S04]  /*0170*/  LDG.E R10, desc[UR4][R2.64+-0x4] ;  /* 0xfffffc04020a7981 */ /* 0x002ee8000c1e1900 */
[----:B------:R-:W3:Y:S01]  /*0180*/  LDG.E R13, desc[UR4][R2.64+0x4] ;  /* 0x00000404020d7981 */ /* 0x000ee2000c1e1900 */
[----:B------:R-:W-:-:S03]  /*0190*/  IMAD.WIDE R6, R6, 0x4, R2 ;  /* 0x0000000406067825 */ /* 0x000fc600078e0202 */
[----:B------:R-:W4:Y:S04]  /*01a0*/  LDG.E R5, desc[UR4][R4.64] ;  /* 0x0000000404057981 */ /* 0x000f28000c1e1900 */
[----:B------:R-:W5:Y:S04]  /*01b0*/  LDG.E R7, desc[UR4][R6.64] ;  /* 0x0000000406077981 */ /* 0x000f68000c1e1900 */
[----:B------:R-:W5:Y:S01]  /*01c0*/  LDG.E R0, desc[UR4][R2.64] ;  /* 0x0000000402007981 */ /* 0x000f62000c1e1900 */
[----:B--2---:R-:W-:-:S04]  /*01d0*/  IMAD.WIDE R8, R11, 0x4, R8 ;  /* 0x000000040b087825 */ /* 0x004fc800078e0208 */
[----:B---3--:R-:W-:-:S04]  /*01e0*/  FADD R10, R10, R13 ;  /* 0x0000000d0a0a7221 */ /* 0x008fc80000000000 */
[----:B----4-:R-:W-:-:S04]  /*01f0*/  FADD R10, R10, R5 ;  /* 0x000000050a0a7221 */ /* 0x010fc80000000000 */
[----:B-----5:R-:W-:-:S04]  /*0200*/  FADD R13, R10, R7 ;  /* 0x000000070a0d7221 */ /* 0x020fc80000000000 */
[----:B------:R-:W-:-:S04]  /*0210*/  FFMA R13, R0, -4, R13 ;  /* 0xc0800000000d7823 */ /* 0x000fc8000000000d */
[----:B------:R-:W-:-:S04]  /*0220*/  FMUL R13, R13, 0.25 ;  /* 0x3e8000000d0d7820 */ /* 0x000fc80000400000 */
[----:B------:R-:W-:-:S05]  /*0230*/  FFMA R13, R13, 1.2000000476837158203, R0 ;  /* 0x3f99999a0d0d7823 */ /* 0x000fca0000000000 */
[----:B------:R-:W-:Y:S01]  /*0240*/  STG.E desc[UR4][R8.64], R13 ;  /* 0x0000000d08007986 */ /* 0x000fe2000c101904 */
[----:B------:R-:W-:Y:S05]  /*0250*/  EXIT ;  /* 0x000000000000794d */ /* 0x000fea0003800000 */
.L_x_0:
[----:B------:R-:W-:-:S00]  /*0260*/  BRA `(.L_x_0) ;  /* 0xfffffffc00fc7947 */ /* 0x000fc0000383ffff */
[----:B------:R-:W-:-:S00]  /*0270*/  NOP ;  /* 0x0000000000007918 */ /* 0x000fc00000000000 */
        /* <DEDUP_REMOVED lines=8> */
.L_x_1:


//--------------------- .nv.shared.reserved.0     --------------------------
	.section	.nv.shared.reserved.0,"aw",@nobits
	.weak		__nv_reservedSMEM_offset_0_alias
	.size		__nv_reservedSMEM_offset_0_alias, 0, 64
	.other		__nv_reservedSMEM_offset_0_alias,@"STO_CUDA_RESERVED_SHARED STV_DEFAULT"
__nv_reservedSMEM_offset_0_alias:
	.zero		0
	.zero		64


//--------------------- .nv.constant0._Z16diffusion_kernelPfS_i --------------------------
	.section	.nv.constant0._Z16diffusion_kernelPfS_i,"a",@progbits
	.sectionflags	@""
	.align	4
.nv.constant0._Z16diffusion_kernelPfS_i:
	.zero		916


//--------------------- SYMBOLS --------------------------

	.type		.nv.reservedSmem.offset0,@object
	.size		.nv.reservedSmem.offset0,0x4
